	.headerflags	@"EF_CUDA_TEXMODE_UNIFIED EF_CUDA_64BIT_ADDRESS EF_CUDA_ACCELERATORS EF_CUDA_SM90 EF_CUDA_VIRTUAL_SM(EF_CUDA_SM90)"
	.elftype	@"ET_EXEC"


//--------------------- .nv.info                  --------------------------
	.section	.nv.info,"",@"SHT_CUDA_INFO"
	.align	4


	//----- nvinfo : EIATTR_REGCOUNT
	.align		4
        /*0000*/ 	.byte	0x04, 0x2f
        /*0002*/ 	.short	(.L_3 - .L_2)
	.align		4
.L_2:
        /*0004*/ 	.word	index@(triton_poi_fused__native_batch_norm_legit_no_training_21)
        /*0008*/ 	.word	0x00000020


	//----- nvinfo : EIATTR_MIN_STACK_SIZE
	.align		4
.L_3:
        /*000c*/ 	.byte	0x04, 0x12
        /*000e*/ 	.short	(.L_5 - .L_4)
	.align		4
.L_4:
        /*0010*/ 	.word	index@(triton_poi_fused__native_batch_norm_legit_no_training_21)
        /*0014*/ 	.word	0x00000000


	//----- nvinfo : EIATTR_FRAME_SIZE
	.align		4
.L_5:
        /*0018*/ 	.byte	0x04, 0x11
        /*001a*/ 	.short	(.L_7 - .L_6)
	.align		4
.L_6:
        /*001c*/ 	.word	index@(triton_poi_fused__native_batch_norm_legit_no_training_21)
        /*0020*/ 	.word	0x00000000


	//----- nvinfo : EIATTR_MIN_STACK_SIZE
	.align		4
.L_7:
        /*0024*/ 	.byte	0x04, 0x12
        /*0026*/ 	.short	(.L_9 - .L_8)
	.align		4
.L_8:
        /*0028*/ 	.word	index@(triton_poi_fused__native_batch_norm_legit_no_training_21)
        /*002c*/ 	.word	0x00000000
.L_9:


//--------------------- .nv.info.triton_poi_fused__native_batch_norm_legit_no_training_21 --------------------------
	.section	.nv.info.triton_poi_fused__native_batch_norm_legit_no_training_21,"",@"SHT_CUDA_INFO"
	.sectionflags	@""
	.align	4


	//----- nvinfo : EIATTR_CUDA_API_VERSION
	.align		4
        /*0000*/ 	.byte	0x04, 0x37
        /*0002*/ 	.short	(.L_11 - .L_10)
.L_10:
        /*0004*/ 	.word	0x0000007c


	//----- nvinfo : EIATTR_KPARAM_INFO
	.align		4
.L_11:
        /*0008*/ 	.byte	0x04, 0x17
        /*000a*/ 	.short	(.L_13 - .L_12)
.L_12:
        /*000c*/ 	.word	0x00000000
        /*0010*/ 	.short	0x0007
        /*0012*/ 	.short	0x0034
        /*0014*/ 	.byte	0x00, 0xf0, 0x11, 0x00


	//----- nvinfo : EIATTR_KPARAM_INFO
	.align		4
.L_13:
        /*0018*/ 	.byte	0x04, 0x17
        /*001a*/ 	.short	(.L_15 - .L_14)
.L_14:
        /*001c*/ 	.word	0x00000000
        /*0020*/ 	.short	0x0006
        /*0022*/ 	.short	0x0030
        /*0024*/ 	.byte	0x00, 0xf0, 0x11, 0x00


	//----- nvinfo : EIATTR_KPARAM_INFO
	.align		4
.L_15:
        /*0028*/ 	.byte	0x04, 0x17
        /*002a*/ 	.short	(.L_17 - .L_16)
.L_16:
        /*002c*/ 	.word	0x00000000
        /*0030*/ 	.short	0x0005
        /*0032*/ 	.short	0x0028
        /*0034*/ 	.byte	0x00, 0xf4, 0x21, 0x00


	//----- nvinfo : EIATTR_KPARAM_INFO
	.align		4
.L_17:
        /*0038*/ 	.byte	0x04, 0x17
        /*003a*/ 	.short	(.L_19 - .L_18)
.L_18:
        /*003c*/ 	.word	0x00000000
        /*0040*/ 	.short	0x0004
        /*0042*/ 	.short	0x0020
        /*0044*/ 	.byte	0x00, 0xf4, 0x21, 0x00


	//----- nvinfo : EIATTR_KPARAM_INFO
	.align		4
.L_19:
        /*0048*/ 	.byte	0x04, 0x17
        /*004a*/ 	.short	(.L_21 - .L_20)
.L_20:
        /*004c*/ 	.word	0x00000000
        /*0050*/ 	.short	0x0003
        /*0052*/ 	.short	0x0018
        /*0054*/ 	.byte	0x00, 0xf4, 0x21, 0x00


	//----- nvinfo : EIATTR_KPARAM_INFO
	.align		4
.L_21:
        /*0058*/ 	.byte	0x04, 0x17
        /*005a*/ 	.short	(.L_23 - .L_22)
.L_22:
        /*005c*/ 	.word	0x00000000
        /*0060*/ 	.short	0x0002
        /*0062*/ 	.short	0x0010
        /*0064*/ 	.byte	0x00, 0xf4, 0x21, 0x00


	//----- nvinfo : EIATTR_KPARAM_INFO
	.align		4
.L_23:
        /*0068*/ 	.byte	0x04, 0x17
        /*006a*/ 	.short	(.L_25 - .L_24)
.L_24:
        /*006c*/ 	.word	0x00000000
        /*0070*/ 	.short	0x0001
        /*0072*/ 	.short	0x0008
        /*0074*/ 	.byte	0x00, 0xf4, 0x21, 0x00


	//----- nvinfo : EIATTR_KPARAM_INFO
	.align		4
.L_25:
        /*0078*/ 	.byte	0x04, 0x17
        /*007a*/ 	.short	(.L_27 - .L_26)
.L_26:
        /*007c*/ 	.word	0x00000000
        /*0080*/ 	.short	0x0000
        /*0082*/ 	.short	0x0000
        /*0084*/ 	.byte	0x00, 0xf4, 0x21, 0x00


	//----- nvinfo : EIATTR_SPARSE_MMA_MASK
	.align		4
.L_27:
        /*0088*/ 	.byte	0x03, 0x50
        /*008a*/ 	.short	0x0000


	//----- nvinfo : EIATTR_MAXREG_COUNT
	.align		4
        /*008c*/ 	.byte	0x03, 0x1b
        /*008e*/ 	.short	0x00ff


	//----- nvinfo : EIATTR_EXIT_INSTR_OFFSETS
	.align		4
        /*0090*/ 	.byte	0x04, 0x1c
        /*0092*/ 	.short	(.L_29 - .L_28)


	//   ....[0]....
.L_28:
        /*0094*/ 	.word	0x00000e30


	//   ....[1]....
        /*0098*/ 	.word	0x00000eb0


	//----- nvinfo : EIATTR_REQNTID
	.align		4
.L_29:
        /*009c*/ 	.byte	0x04, 0x10
        /*009e*/ 	.short	(.L_31 - .L_30)
.L_30:
        /*00a0*/ 	.word	0x00000100
        /*00a4*/ 	.word	0x00000001
        /*00a8*/ 	.word	0x00000001


	//----- nvinfo : EIATTR_CBANK_PARAM_SIZE
	.align		4
.L_31:
        /*00ac*/ 	.byte	0x03, 0x19
        /*00ae*/ 	.short	0x0038


	//----- nvinfo : EIATTR_PARAM_CBANK
	.align		4
        /*00b0*/ 	.byte	0x04, 0x0a
        /*00b2*/ 	.short	(.L_33 - .L_32)
	.align		4
.L_32:
        /*00b4*/ 	.word	index@(.nv.constant0.triton_poi_fused__native_batch_norm_legit_no_training_21)
        /*00b8*/ 	.short	0x0210
        /*00ba*/ 	.short	0x0038


	//----- nvinfo : EIATTR_SW_WAR
	.align		4
.L_33:
        /*00bc*/ 	.byte	0x04, 0x36
        /*00be*/ 	.short	(.L_35 - .L_34)
.L_34:
        /*00c0*/ 	.word	0x00000008
.L_35:


//--------------------- .nv.callgraph             --------------------------
	.section	.nv.callgraph,"",@"SHT_CUDA_CALLGRAPH"
	.align	4
	.sectionentsize	8
	.align		4
        /*0000*/ 	.word	0x00000000
	.align		4
        /*0004*/ 	.word	0xffffffff
	.align		4
        /*0008*/ 	.word	0x00000000
	.align		4
        /*000c*/ 	.word	0xfffffffe
	.align		4
        /*0010*/ 	.word	0x00000000
	.align		4
        /*0014*/ 	.word	0xfffffffd
	.align		4
        /*0018*/ 	.word	0x00000000
	.align		4
        /*001c*/ 	.word	0xfffffffc


//--------------------- .nv.constant4             --------------------------
	.section	.nv.constant4,"a",@progbits
	.align	8
	.align		8
.nv.constant4:
        /*0000*/ 	.dword	_$_str
	.align		8
        /*0008*/ 	.dword	_$_str_$_2


//--------------------- .text.triton_poi_fused__native_batch_norm_legit_no_training_21 --------------------------
	.section	.text.triton_poi_fused__native_batch_norm_legit_no_training_21,"ax",@progbits
	.sectionflags	@"SHF_BARRIERS=1"
	.align	128
        .global         triton_poi_fused__native_batch_norm_legit_no_training_21
        .type           triton_poi_fused__native_batch_norm_legit_no_training_21,@function
        .size           triton_poi_fused__native_batch_norm_legit_no_training_21,(.L_x_1 - triton_poi_fused__native_batch_norm_legit_no_training_21)
        .other          triton_poi_fused__native_batch_norm_legit_no_training_21,@"STO_CUDA_ENTRY STV_DEFAULT"
triton_poi_fused__native_batch_norm_legit_no_training_21:
.text.triton_poi_fused__native_batch_norm_legit_no_training_21:
[----:B------:R-:W0:Y:S01]  /*0000*/  LDC R1, c[0x0][0x28] ;  /* 0x00000a00ff017b82 */ /* 0x000e220000000800 */
[----:B------:R-:W1:Y:S07]  /*0010*/  S2R R0, SR_TID.X ;  /* 0x0000000000007919 */ /* 0x000e6e0000002100 */
[----:B------:R-:W2:Y:S01]  /*0020*/  LDC.64 R16, c[0x0][0x210] ;  /* 0x00008400ff107b82 */ /* 0x000ea20000000a00 */
[----:B------:R-:W-:Y:S01]  /*0030*/  ULDC.64 UR6, c[0x0][0x208] ;  /* 0x0000820000067ab9 */ /* 0x000fe20000000a00 */
[----:B------:R-:W-:Y:S01]  /*0040*/  CS2R R8, SRZ ;  /* 0x0000000000087805 */ /* 0x000fe2000001ff00 */
[----:B------:R-:W3:Y:S01]  /*0050*/  S2R R3, SR_CTAID.Y ;  /* 0x0000000000037919 */ /* 0x000ee20000002600 */
[----:B------:R-:W4:Y:S01]  /*0060*/  S2R R20, SR_CTAID.X ;  /* 0x0000000000147919 */ /* 0x000f220000002500 */
[----:B-1----:R-:W-:-:S02]  /*0070*/  SHF.L.U32 R21, R0, 0x2, RZ ;  /* 0x0000000200157819 */ /* 0x002fc400000006ff */
[----:B------:R-:W-:Y:S02]  /*0080*/  SHF.R.U32.HI R7, RZ, 0x6, R0 ;  /* 0x00000006ff077819 */ /* 0x000fe40000011600 */
[--C-:B---3--:R-:W-:Y:S02]  /*0090*/  SHF.R.S32.HI R24, RZ, 0x17, R3.reuse ;  /* 0x00000017ff187819 */ /* 0x108fe40000011403 */
[----:B------:R-:W-:Y:S02]  /*00a0*/  LOP3.LUT R2, R21, 0xfc, RZ, 0xc0, !PT ;  /* 0x000000fc15027812 */ /* 0x000fe400078ec0ff */
[----:B------:R-:W-:Y:S01]  /*00b0*/  SGXT R24, R24, 0x1 ;  /* 0x000000011818781a */ /* 0x000fe20000000200 */
[----:B----4-:R-:W-:Y:S01]  /*00c0*/  IMAD.SHL.U32 R20, R20, 0x10, RZ ;  /* 0x0000001014147824 */ /* 0x010fe200078e00ff */
[----:B------:R-:W-:Y:S02]  /*00d0*/  PRMT R5, R2, 0x6540, R3 ;  /* 0x0000654002057816 */ /* 0x000fe40000000003 */
[----:B------:R-:W-:-:S02]  /*00e0*/  SGXT.U32 R7, R7, 0x2 ;  /* 0x000000020707781a */ /* 0x000fc40000000000 */
[----:B------:R-:W-:Y:S02]  /*00f0*/  LEA.HI R2, R24, R5, RZ, 0x9 ;  /* 0x0000000518027211 */ /* 0x000fe400078f48ff */
[----:B------:R-:W-:Y:S02]  /*0100*/  LOP3.LUT R13, R20, R7, RZ, 0xfc, !PT ;  /* 0x00000007140d7212 */ /* 0x000fe400078efcff */
[----:B------:R-:W-:Y:S02]  /*0110*/  CS2R R6, SRZ ;  /* 0x0000000000067805 */ /* 0x000fe4000001ff00 */
[C---:B------:R-:W-:Y:S02]  /*0120*/  SHF.L.U32 R4, R2.reuse, 0x4, RZ ;  /* 0x0000000402047819 */ /* 0x040fe400000006ff */
[----:B------:R-:W-:Y:S02]  /*0130*/  LOP3.LUT R2, R2, 0xfffffe00, RZ, 0xc0, !PT ;  /* 0xfffffe0002027812 */ /* 0x000fe400078ec0ff */
[----:B------:R-:W-:-:S02]  /*0140*/  LOP3.LUT R4, R4, 0xffffe000, RZ, 0xc0, !PT ;  /* 0xffffe00004047812 */ /* 0x000fc400078ec0ff */
[C---:B------:R-:W-:Y:S02]  /*0150*/  ISETP.GE.AND P1, PT, R13.reuse, 0x10, PT ;  /* 0x000000100d00780c */ /* 0x040fe40003f26270 */
[----:B------:R-:W-:Y:S02]  /*0160*/  IADD3 R2, R4, R5, -R2 ;  /* 0x0000000504027210 */ /* 0x000fe40007ffe802 */
[----:B------:R-:W-:Y:S02]  /*0170*/  CS2R R4, SRZ ;  /* 0x0000000000047805 */ /* 0x000fe4000001ff00 */
[C---:B------:R-:W-:Y:S02]  /*0180*/  LOP3.LUT R11, R13.reuse, 0x4, RZ, 0xfc, !PT ;  /* 0x000000040d0b7812 */ /* 0x040fe400078efcff */
[----:B------:R-:W-:Y:S02]  /*0190*/  LEA R19, R13, R2, 0x9 ;  /* 0x000000020d137211 */ /* 0x000fe400078e48ff */
[----:B------:R-:W-:-:S02]  /*01a0*/  ISETP.GE.AND P0, PT, R11, 0x10, PT ;  /* 0x000000100b00780c */ /* 0x000fc40003f06270 */
[----:B------:R-:W-:Y:S01]  /*01b0*/  LEA R23, R11, R2, 0x9 ;  /* 0x000000020b177211 */ /* 0x000fe200078e48ff */
[--C-:B--2---:R-:W-:Y:S01]  /*01c0*/  IMAD.WIDE R18, R19, 0x4, R16.reuse ;  /* 0x0000000413127825 */ /* 0x104fe200078e0210 */
[----:B------:R-:W-:Y:S02]  /*01d0*/  CS2R R10, SRZ ;  /* 0x00000000000a7805 */ /* 0x000fe4000001ff00 */
[----:B------:R-:W-:Y:S01]  /*01e0*/  LOP3.LUT R15, R13, 0x8, RZ, 0xfc, !PT ;  /* 0x000000080d0f7812 */ /* 0x000fe200078efcff */
[----:B------:R-:W-:Y:S01]  /*01f0*/  IMAD.WIDE R22, R23, 0x4, R16 ;  /* 0x0000000417167825 */ /* 0x000fe200078e0210 */
[----:B------:R1:W2:Y:S02]  /*0200*/  @!P1 LDG.E.EL.128 R4, desc[UR6][R18.64] ;  /* 0x0000000612049981 */ /* 0x0002a4000c2e1d00 */
[----:B------:R-:W-:-:S03]  /*0210*/  ISETP.GE.AND P1, PT, R15, 0x10, PT ;  /* 0x000000100f00780c */ /* 0x000fc60003f26270 */
[----:B------:R3:W4:Y:S01]  /*0220*/  @!P0 LDG.E.EL.128 R8, desc[UR6][R22.64] ;  /* 0x0000000616088981 */ /* 0x000722000c2e1d00 */
[----:B------:R-:W-:Y:S01]  /*0230*/  IMAD R29, R15, 0x200, R2 ;  /* 0x000002000f1d7824 */ /* 0x000fe200078e0202 */
[----:B------:R-:W-:Y:S02]  /*0240*/  LOP3.LUT R25, R13, 0xc, RZ, 0xfc, !PT ;  /* 0x0000000c0d197812 */ /* 0x000fe400078efcff */
[----:B------:R-:W-:Y:S02]  /*0250*/  CS2R R12, SRZ ;  /* 0x00000000000c7805 */ /* 0x000fe4000001ff00 */
[----:B------:R-:W-:Y:S01]  /*0260*/  CS2R R14, SRZ ;  /* 0x00000000000e7805 */ /* 0x000fe2000001ff00 */
[----:B------:R-:W-:Y:S01]  /*0270*/  IMAD.WIDE R28, R29, 0x4, R16 ;  /* 0x000000041d1c7825 */ /* 0x000fe200078e0210 */
[C---:B------:R-:W-:Y:S02]  /*0280*/  ISETP.GE.AND P0, PT, R25.reuse, 0x10, PT ;  /* 0x000000101900780c */ /* 0x040fe40003f06270 */
[----:B------:R-:W-:-:S02]  /*0290*/  LEA R27, R25, R2, 0x9 ;  /* 0x00000002191b7211 */ /* 0x000fc400078e48ff */
[----:B------:R5:W4:Y:S01]  /*02a0*/  @!P1 LDG.E.EL.128 R12, desc[UR6][R28.64] ;  /* 0x000000061c0c9981 */ /* 0x000b22000c2e1d00 */
[----:B-1----:R-:W-:Y:S02]  /*02b0*/  CS2R R18, SRZ ;  /* 0x0000000000127805 */ /* 0x002fe4000001ff00 */
[----:B------:R-:W-:Y:S01]  /*02c0*/  IMAD.WIDE R26, R27, 0x4, R16 ;  /* 0x000000041b1a7825 */ /* 0x000fe200078e0210 */
[----:B------:R-:W-:-:S06]  /*02d0*/  CS2R R16, SRZ ;  /* 0x0000000000107805 */ /* 0x000fcc000001ff00 */
[----:B------:R1:W4:Y:S01]  /*02e0*/  @!P0 LDG.E.EL.128 R16, desc[UR6][R26.64] ;  /* 0x000000061a108981 */ /* 0x000322000c2e1d00 */
[----:B------:R-:W1:Y:S01]  /*02f0*/  S2UR UR5, SR_CgaCtaId ;  /* 0x00000000000579c3 */ /* 0x000e620000008800 */
[----:B------:R-:W-:Y:S01]  /*0300*/  UMOV UR4, 0x400 ;  /* 0x0000040000047882 */ /* 0x000fe20000000000 */
[----:B------:R-:W-:-:S04]  /*0310*/  SHF.R.U32.HI R2, RZ, 0x2, R0 ;  /* 0x00000002ff027819 */ /* 0x000fc80000011600 */
[----:B---3--:R-:W-:Y:S02]  /*0320*/  LOP3.LUT R22, R2, 0x30, RZ, 0xc0, !PT ;  /* 0x0000003002167812 */ /* 0x008fe400078ec0ff */
[----:B------:R-:W-:Y:S01]  /*0330*/  LOP3.LUT R2, R21, 0x3fc, RZ, 0xc0, !PT ;  /* 0x000003fc15027812 */ /* 0x000fe200078ec0ff */
[----:B01----:R-:W-:-:S06]  /*0340*/  UPRMT UR4, UR5, 0x654, UR4 ;  /* 0x0000065405047896 */ /* 0x003fcc0008000004 */
[----:B------:R-:W-:-:S05]  /*0350*/  IADD3 R25, R22, UR4, RZ ;  /* 0x0000000416197c10 */ /* 0x000fca000fffe0ff */
[----:B------:R-:W-:Y:S01]  /*0360*/  IMAD R22, R2, 0x4, R25 ;  /* 0x0000000402167824 */ /* 0x000fe200078e0219 */
[----:B------:R-:W-:-:S04]  /*0370*/  LOP3.LUT R23, R0, 0xff, RZ, 0xc0, !PT ;  /* 0x000000ff00177812 */ /* 0x000fc800078ec0ff */
[----:B------:R-:W-:Y:S01]  /*0380*/  LEA R23, R23, UR4, 0x2 ;  /* 0x0000000417177c11 */ /* 0x000fe2000f8e10ff */
[----:B--2---:R0:W-:Y:S01]  /*0390*/  STS.128 [R22], R4 ;  /* 0x0000000416007388 */ /* 0x0041e20000000c00 */
[----:B------:R-:W-:Y:S08]  /*03a0*/  BAR.SYNC.DEFER_BLOCKING 0x0 ;  /* 0x0000000000007b1d */ /* 0x000ff00000010000 */
[----:B0-----:R-:W0:Y:S01]  /*03b0*/  LDC.64 R4, c[0x0][0x220] ;  /* 0x00008800ff047b82 */ /* 0x001e220000000a00 */
[----:B-----5:R-:W-:Y:S04]  /*03c0*/  LDS R28, [R23] ;  /* 0x00000000171c7984 */ /* 0x020fe80000000800 */
[----:B------:R-:W-:Y:S04]  /*03d0*/  LDS R26, [R23+0x410] ;  /* 0x00041000171a7984 */ /* 0x000fe80000000800 */
[----:B------:R-:W-:Y:S04]  /*03e0*/  LDS R25, [R23+0x820] ;  /* 0x0008200017197984 */ /* 0x000fe80000000800 */
[----:B------:R-:W-:Y:S01]  /*03f0*/  LDS R27, [R23+0xc30] ;  /* 0x000c3000171b7984 */ /* 0x000fe20000000800 */
[----:B------:R-:W-:Y:S06]  /*0400*/  BAR.SYNC.DEFER_BLOCKING 0x0 ;  /* 0x0000000000007b1d */ /* 0x000fec0000010000 */
[----:B----4-:R1:W-:Y:S02]  /*0410*/  STS.128 [R22], R8 ;  /* 0x0000000816007388 */ /* 0x0103e40000000c00 */
[----:B------:R-:W-:Y:S08]  /*0420*/  BAR.SYNC.DEFER_BLOCKING 0x0 ;  /* 0x0000000000007b1d */ /* 0x000ff00000010000 */
[----:B-1----:R-:W1:Y:S01]  /*0430*/  LDC.64 R8, c[0x0][0x218] ;  /* 0x00008600ff087b82 */ /* 0x002e620000000a00 */
[----:B------:R-:W-:Y:S04]  /*0440*/  LDS R10, [R23] ;  /* 0x00000000170a7984 */ /* 0x000fe80000000800 */
[----:B------:R-:W-:Y:S04]  /*0450*/  LDS R29, [R23+0x410] ;  /* 0x00041000171d7984 */ /* 0x000fe80000000800 */
[----:B------:R-:W-:Y:S04]  /*0460*/  LDS R7, [R23+0x820] ;  /* 0x0008200017077984 */ /* 0x000fe80000000800 */
[----:B------:R-:W-:Y:S01]  /*0470*/  LDS R6, [R23+0xc30] ;  /* 0x000c300017067984 */ /* 0x000fe20000000800 */
[----:B------:R-:W-:Y:S06]  /*0480*/  BAR.SYNC.DEFER_BLOCKING 0x0 ;  /* 0x0000000000007b1d */ /* 0x000fec0000010000 */
[----:B------:R2:W-:Y:S02]  /*0490*/  STS.128 [R22], R12 ;  /* 0x0000000c16007388 */ /* 0x0005e40000000c00 */
[----:B------:R-:W-:Y:S06]  /*04a0*/  BAR.SYNC.DEFER_BLOCKING 0x0 ;  /* 0x0000000000007b1d */ /* 0x000fec0000010000 */
[----:B------:R-:W-:Y:S04]  /*04b0*/  LDS R14, [R23] ;  /* 0x00000000170e7984 */ /* 0x000fe80000000800 */
[----:B------:R-:W-:Y:S04]  /*04c0*/  LDS R13, [R23+0x410] ;  /* 0x00041000170d7984 */ /* 0x000fe80000000800 */
[----:B------:R-:W-:Y:S04]  /*04d0*/  LDS R12, [R23+0x820] ;  /* 0x00082000170c7984 */ /* 0x000fe80000000800 */
[----:B------:R-:W3:Y:S01]  /*04e0*/  LDS R11, [R23+0xc30] ;  /* 0x000c3000170b7984 */ /* 0x000ee20000000800 */
[----:B------:R-:W-:Y:S01]  /*04f0*/  BAR.SYNC.DEFER_BLOCKING 0x0 ;  /* 0x0000000000007b1d */ /* 0x000fe20000010000 */
[----:B--2---:R-:W-:-:S04]  /*0500*/  PRMT R15, R0, 0x6540, R3 ;  /* 0x00006540000f7816 */ /* 0x004fc80000000003 */
[----:B------:R-:W-:-:S04]  /*0510*/  LEA.HI R24, R24, R15, RZ, 0x9 ;  /* 0x0000000f18187211 */ /* 0x000fc800078f48ff */
[----:B------:R-:W-:Y:S01]  /*0520*/  LOP3.LUT R24, R24, 0xfffffe00, RZ, 0xc0, !PT ;  /* 0xfffffe0018187812 */ /* 0x000fe200078ec0ff */
[----:B------:R2:W-:Y:S01]  /*0530*/  STS.128 [R22], R16 ;  /* 0x0000001016007388 */ /* 0x0005e20000000c00 */
[----:B------:R-:W-:Y:S02]  /*0540*/  BAR.SYNC.DEFER_BLOCKING 0x0 ;  /* 0x0000000000007b1d */ /* 0x000fe40000010000 */
[----:B------:R-:W-:-:S05]  /*0550*/  IADD3 R15, R15, -R24, RZ ;  /* 0x800000180f0f7210 */ /* 0x000fca0007ffe0ff */
[----:B0-----:R-:W-:-:S05]  /*0560*/  IMAD.WIDE R4, R15, 0x4, R4 ;  /* 0x000000040f047825 */ /* 0x001fca00078e0204 */
[----:B------:R0:W4:Y:S01]  /*0570*/  LDG.E.EL R24, desc[UR6][R4.64] ;  /* 0x0000000604187981 */ /* 0x000122000c2e1900 */
[----:B-1----:R-:W-:-:S03]  /*0580*/  IMAD.WIDE R8, R15, 0x4, R8 ;  /* 0x000000040f087825 */ /* 0x002fc600078e0208 */
[----:B------:R-:W1:Y:S04]  /*0590*/  LDS R17, [R23] ;  /* 0x0000000017117984 */ /* 0x000e680000000800 */
[----:B--2---:R2:W3:Y:S01]  /*05a0*/  LDG.E.EL R16, desc[UR6][R8.64] ;  /* 0x0000000608107981 */ /* 0x0044e2000c2e1900 */
[----:B0-----:R-:W0:Y:S03]  /*05b0*/  LDC.64 R4, c[0x0][0x230] ;  /* 0x00008c00ff047b82 */ /* 0x001e260000000a00 */
[----:B------:R-:W5:Y:S04]  /*05c0*/  LDS R22, [R23+0x410] ;  /* 0x0004100017167984 */ /* 0x000f680000000800 */
[----:B------:R-:W0:Y:S01]  /*05d0*/  LDS R19, [R23+0x820] ;  /* 0x0008200017137984 */ /* 0x000e220000000800 */
[----:B--2---:R-:W2:Y:S01]  /*05e0*/  LDC.64 R8, c[0x0][0x228] ;  /* 0x00008a00ff087b82 */ /* 0x004ea20000000a00 */
[----:B0-----:R-:W-:-:S05]  /*05f0*/  IMAD.WIDE R4, R15, 0x4, R4 ;  /* 0x000000040f047825 */ /* 0x001fca00078e0204 */
[----:B------:R0:W5:Y:S01]  /*0600*/  LDG.E.EL R18, desc[UR6][R4.64] ;  /* 0x0000000604127981 */ /* 0x000162000c2e1900 */
[----:B--2---:R-:W-:-:S05]  /*0610*/  IMAD.WIDE R8, R15, 0x4, R8 ;  /* 0x000000040f087825 */ /* 0x004fca00078e0208 */
[----:B------:R2:W5:Y:S04]  /*0620*/  LDG.E.EL R15, desc[UR6][R8.64] ;  /* 0x00000006080f7981 */ /* 0x000568000c2e1900 */
[----:B0-----:R-:W0:Y:S01]  /*0630*/  LDS R5, [R23+0xc30] ;  /* 0x000c300017057984 */ /* 0x001e220000000800 */
[----:B------:R-:W-:-:S04]  /*0640*/  SHF.L.U32 R4, R0, 0x4, RZ ;  /* 0x0000000400047819 */ /* 0x000fc800000006ff */
[----:B------:R-:W-:-:S04]  /*0650*/  LOP3.LUT R4, R4, 0xff0, RZ, 0xc0, !PT ;  /* 0x00000ff004047812 */ /* 0x000fc800078ec0ff */
[----:B--2---:R-:W-:Y:S02]  /*0660*/  LEA.HI R9, R4, UR4, RZ, 0x1e ;  /* 0x0000000404097c11 */ /* 0x004fe4000f8ff0ff */
[----:B------:R-:W-:-:S04]  /*0670*/  SHF.R.U32.HI R0, RZ, 0x2, R0 ;  /* 0x00000002ff007819 */ /* 0x000fc80000011600 */
[----:B------:R-:W-:Y:S02]  /*0680*/  SGXT.U32 R0, R0, 0x6 ;  /* 0x000000060000781a */ /* 0x000fe40000000000 */
[----:B------:R-:W-:Y:S02]  /*0690*/  LOP3.LUT R20, R20, 0xc, R21, 0xf8, !PT ;  /* 0x0000000c14147812 */ /* 0x000fe400078ef815 */
[----:B------:R-:W-:-:S04]  /*06a0*/  PRMT R3, R0, 0x6540, R3 ;  /* 0x0000654000037816 */ /* 0x000fc80000000003 */
[----:B------:R-:W-:-:S04]  /*06b0*/  LEA R3, R3, R20, 0x4 ;  /* 0x0000001403037211 */ /* 0x000fc800078e20ff */
[----:B------:R-:W-:Y:S01]  /*06c0*/  IADD3 R21, R3, 0x400, RZ ;  /* 0x0000040003157810 */ /* 0x000fe20007ffe0ff */
[----:B------:R-:W-:Y:S01]  /*06d0*/  BAR.SYNC.DEFER_BLOCKING 0x0 ;  /* 0x0000000000007b1d */ /* 0x000fe20000010000 */
[----:B----4-:R-:W-:-:S06]  /*06e0*/  FADD R24, R24, 9.9999997473787516356e-06 ;  /* 0x3727c5ac18187421 */ /* 0x010fcc0000000000 */
[----:B------:R-:W2:Y:S02]  /*06f0*/  MUFU.SQRT R24, R24 ;  /* 0x0000001800187308 */ /* 0x000ea40000002000 */
[C---:B--2---:R-:W-:Y:S02]  /*0700*/  FSETP.GT.AND P0, PT, R24.reuse, 8.50705917302346158658e+37, PT ;  /* 0x7e8000001800780b */ /* 0x044fe40003f04000 */
[----:B------:R-:W-:Y:S01]  /*0710*/  FSETP.GEU.AND P1, PT, R24, 1.175494350822287508e-38, PT ;  /* 0x008000001800780b */ /* 0x000fe20003f2e000 */
[--C-:B---3--:R-:W-:Y:S01]  /*0720*/  FADD R11, R11, -R16.reuse ;  /* 0x800000100b0b7221 */ /* 0x108fe20000000000 */
[--C-:B------:R-:W-:Y:S01]  /*0730*/  FADD R12, R12, -R16.reuse ;  /* 0x800000100c0c7221 */ /* 0x100fe20000000000 */
[--C-:B------:R-:W-:Y:S01]  /*0740*/  FADD R13, R13, -R16.reuse ;  /* 0x800000100d0d7221 */ /* 0x100fe20000000000 */
[--C-:B------:R-:W-:Y:S01]  /*0750*/  FADD R14, R14, -R16.reuse ;  /* 0x800000100e0e7221 */ /* 0x100fe20000000000 */
[--C-:B------:R-:W-:Y:S01]  /*0760*/  FADD R6, R6, -R16.reuse ;  /* 0x8000001006067221 */ /* 0x100fe20000000000 */
[--C-:B------:R-:W-:Y:S01]  /*0770*/  FADD R7, R7, -R16.reuse ;  /* 0x8000001007077221 */ /* 0x100fe20000000000 */
[--C-:B------:R-:W-:Y:S01]  /*0780*/  FADD R29, R29, -R16.reuse ;  /* 0x800000101d1d7221 */ /* 0x100fe20000000000 */
[--C-:B------:R-:W-:Y:S01]  /*0790*/  FADD R10, R10, -R16.reuse ;  /* 0x800000100a0a7221 */ /* 0x100fe20000000000 */
[----:B------:R-:W-:-:S02]  /*07a0*/  FADD R27, R27, -R16 ;  /* 0x800000101b1b7221 */ /* 0x000fc40000000000 */
[----:B------:R-:W-:Y:S01]  /*07b0*/  @P0 FMUL R24, R24, 0.25 ;  /* 0x3e80000018180820 */ /* 0x000fe20000400000 */
[--C-:B------:R-:W-:Y:S01]  /*07c0*/  FADD R25, R25, -R16.reuse ;  /* 0x8000001019197221 */ /* 0x100fe20000000000 */
[--C-:B------:R-:W-:Y:S01]  /*07d0*/  FADD R26, R26, -R16.reuse ;  /* 0x800000101a1a7221 */ /* 0x100fe20000000000 */
[--C-:B------:R-:W-:Y:S01]  /*07e0*/  FADD R28, R28, -R16.reuse ;  /* 0x800000101c1c7221 */ /* 0x100fe20000000000 */
[--C-:B-1----:R-:W-:Y:S01]  /*07f0*/  FADD R17, R17, -R16.reuse ;  /* 0x8000001011117221 */ /* 0x102fe20000000000 */
[--C-:B-----5:R-:W-:Y:S01]  /*0800*/  FADD R22, R22, -R16.reuse ;  /* 0x8000001016167221 */ /* 0x120fe20000000000 */
[--C-:B------:R-:W-:Y:S01]  /*0810*/  FADD R19, R19, -R16.reuse ;  /* 0x8000001013137221 */ /* 0x100fe20000000000 */
[----:B0-----:R-:W-:Y:S01]  /*0820*/  FADD R5, R5, -R16 ;  /* 0x8000001005057221 */ /* 0x001fe20000000000 */
[----:B------:R-:W-:Y:S02]  /*0830*/  IMAD R16, R4, 0x4, R9 ;  /* 0x0000000404107824 */ /* 0x000fe400078e0209 */
[----:B------:R-:W-:Y:S01]  /*0840*/  @!P1 FMUL R24, R24, 16777216 ;  /* 0x4b80000018189820 */ /* 0x000fe20000400000 */
[----:B------:R-:W-:-:S03]  /*0850*/  HFMA2.MMA R9, -RZ, RZ, 1.625, 0 ;  /* 0x3e800000ff097435 */ /* 0x000fc600000001ff */
[----:B------:R-:W0:Y:S07]  /*0860*/  MUFU.RCP R4, R24 ;  /* 0x0000001800047308 */ /* 0x000e2e0000001000 */
[----:B------:R-:W-:-:S05]  /*0870*/  FSEL R9, R9, 1, P0 ;  /* 0x3f80000009097808 */ /* 0x000fca0000000000 */
[----:B------:R-:W-:-:S04]  /*0880*/  @!P1 FMUL R9, R9, 16777216 ;  /* 0x4b80000009099820 */ /* 0x000fc80000400000 */
[----:B0-----:R-:W-:-:S04]  /*0890*/  FMUL R4, R4, R9 ;  /* 0x0000000904047220 */ /* 0x001fc80000400000 */
[-C--:B------:R-:W-:Y:S01]  /*08a0*/  FMUL R28, R28, R4.reuse ;  /* 0x000000041c1c7220 */ /* 0x080fe20000400000 */
        /* <DEDUP_REMOVED lines=14> */
[----:B------:R-:W-:-:S02]  /*0990*/  FMUL R5, R5, R4 ;  /* 0x0000000405057220 */ /* 0x000fc40000400000 */
[----:B------:R-:W0:Y:S01]  /*09a0*/  S2R R4, SR_TID.X ;  /* 0x0000000000047919 */ /* 0x000e220000002100 */
[C-C-:B------:R-:W-:Y:S01]  /*09b0*/  FFMA R8, R15.reuse, R17, R18.reuse ;  /* 0x000000110f087223 */ /* 0x140fe20000000012 */
        /* <DEDUP_REMOVED lines=14> */
[----:B------:R-:W-:Y:S01]  /*0aa0*/  FFMA R15, R15, R5, R18 ;  /* 0x000000050f0f7223 */ /* 0x000fe20000000012 */
[----:B------:R-:W-:Y:S04]  /*0ab0*/  STS [R16], R28 ;  /* 0x0000001c10007388 */ /* 0x000fe80000000800 */
[----:B------:R1:W-:Y:S04]  /*0ac0*/  STS [R16+0x4], R9 ;  /* 0x0000040910007388 */ /* 0x0003e80000000800 */
[----:B------:R-:W-:Y:S04]  /*0ad0*/  STS [R16+0x8], R25 ;  /* 0x0000081910007388 */ /* 0x000fe80000000800 */
        /* <DEDUP_REMOVED lines=12> */
[----:B------:R2:W-:Y:S01]  /*0ba0*/  STS [R16+0x3c], R15 ;  /* 0x00003c0f10007388 */ /* 0x0005e20000000800 */
[----:B------:R-:W-:-:S02]  /*0bb0*/  LOP3.LUT R5, R2, 0x400, RZ, 0xfc, !PT ;  /* 0x0000040002057812 */ /* 0x000fc400078efcff */
[----:B-1----:R-:W-:Y:S02]  /*0bc0*/  LOP3.LUT R9, R2, 0x800, RZ, 0xfc, !PT ;  /* 0x0000080002097812 */ /* 0x002fe400078efcff */
[----:B------:R-:W-:Y:S02]  /*0bd0*/  SHF.R.U32.HI R5, RZ, 0x2, R5 ;  /* 0x00000002ff057819 */ /* 0x000fe40000011605 */
[----:B------:R-:W-:Y:S02]  /*0be0*/  SHF.R.U32.HI R9, RZ, 0x2, R9 ;  /* 0x00000002ff097819 */ /* 0x000fe40000011609 */
[----:B0-----:R-:W-:Y:S01]  /*0bf0*/  LOP3.LUT R4, R4, 0xfc, RZ, 0xc0, !PT ;  /* 0x000000fc04047812 */ /* 0x001fe200078ec0ff */
[----:B--2---:R-:W0:Y:S01]  /*0c00*/  LDC.64 R16, c[0x0][0x238] ;  /* 0x00008e00ff107b82 */ /* 0x004e220000000a00 */
[----:B------:R-:W-:Y:S02]  /*0c10*/  LOP3.LUT R6, R5, 0x1fc, RZ, 0xc0, !PT ;  /* 0x000001fc05067812 */ /* 0x000fe400078ec0ff */
[----:B------:R-:W-:-:S02]  /*0c20*/  LOP3.LUT R9, R9, 0x2fc, RZ, 0xc0, !PT ;  /* 0x000002fc09097812 */ /* 0x000fc400078ec0ff */
[----:B------:R-:W-:Y:S01]  /*0c30*/  IADD3 R5, R4, UR4, RZ ;  /* 0x0000000404057c10 */ /* 0x000fe2000fffe0ff */
[----:B------:R-:W-:Y:S01]  /*0c40*/  VIADD R7, R6, UR4 ;  /* 0x0000000406077c36 */ /* 0x000fe20008000000 */
[----:B------:R-:W-:Y:S02]  /*0c50*/  IADD3 R9, R9, UR4, RZ ;  /* 0x0000000409097c10 */ /* 0x000fe4000fffe0ff */
[C---:B------:R-:W-:Y:S01]  /*0c60*/  LEA R18, R2.reuse, R5, 0x2 ;  /* 0x0000000502127211 */ /* 0x040fe200078e10ff */
[----:B------:R-:W-:Y:S01]  /*0c70*/  BAR.SYNC.DEFER_BLOCKING 0x0 ;  /* 0x0000000000007b1d */ /* 0x000fe20000010000 */
[C---:B------:R-:W-:Y:S01]  /*0c80*/  IMAD R22, R2.reuse, 0x4, R7 ;  /* 0x0000000402167824 */ /* 0x040fe200078e0207 */
[----:B------:R-:W-:-:S04]  /*0c90*/  LEA R23, R2, R9, 0x2 ;  /* 0x0000000902177211 */ /* 0x000fc800078e10ff */
[----:B------:R-:W-:Y:S04]  /*0ca0*/  LDS R4, [R18] ;  /* 0x0000000012047984 */ /* 0x000fe80000000800 */
[----:B------:R-:W-:Y:S04]  /*0cb0*/  LDS R5, [R18+0x4] ;  /* 0x0000040012057984 */ /* 0x000fe80000000800 */
[----:B------:R-:W-:Y:S04]  /*0cc0*/  LDS R6, [R18+0x8] ;  /* 0x0000080012067984 */ /* 0x000fe80000000800 */
[----:B------:R1:W2:Y:S04]  /*0cd0*/  LDS R7, [R18+0xc] ;  /* 0x00000c0012077984 */ /* 0x0002a80000000800 */
[----:B------:R-:W-:Y:S04]  /*0ce0*/  LDS R8, [R22+0x1000] ;  /* 0x0010000016087984 */ /* 0x000fe80000000800 */
[----:B------:R-:W-:Y:S04]  /*0cf0*/  LDS R9, [R22+0x1004] ;  /* 0x0010040016097984 */ /* 0x000fe80000000800 */
[----:B------:R-:W-:Y:S04]  /*0d00*/  LDS R10, [R22+0x1008] ;  /* 0x00100800160a7984 */ /* 0x000fe80000000800 */
[----:B------:R-:W3:Y:S04]  /*0d10*/  LDS R11, [R22+0x100c] ;  /* 0x00100c00160b7984 */ /* 0x000ee80000000800 */
[----:B------:R-:W-:Y:S04]  /*0d20*/  LDS R12, [R23+0x2000] ;  /* 0x00200000170c7984 */ /* 0x000fe80000000800 */
[----:B------:R-:W-:Y:S04]  /*0d30*/  LDS R13, [R23+0x2004] ;  /* 0x00200400170d7984 */ /* 0x000fe80000000800 */
[----:B------:R-:W-:Y:S04]  /*0d40*/  LDS R14, [R23+0x2008] ;  /* 0x00200800170e7984 */ /* 0x000fe80000000800 */
[----:B------:R4:W5:Y:S01]  /*0d50*/  LDS R15, [R23+0x200c] ;  /* 0x00200c00170f7984 */ /* 0x0009620000000800 */
[----:B-1----:R-:W-:-:S02]  /*0d60*/  LOP3.LUT R18, R2, 0xc00, RZ, 0xfc, !PT ;  /* 0x00000c0002127812 */ /* 0x002fc400078efcff */
[----:B------:R-:W-:Y:S02]  /*0d70*/  ISETP.GE.AND P0, PT, R20, 0x10, PT ;  /* 0x000000101400780c */ /* 0x000fe40003f06270 */
[----:B------:R-:W-:Y:S01]  /*0d80*/  SHF.R.U32.HI R18, RZ, 0x2, R18 ;  /* 0x00000002ff127819 */ /* 0x000fe20000011612 */
[----:B----4-:R-:W-:-:S03]  /*0d90*/  VIADD R23, R3, 0x800 ;  /* 0x0000080003177836 */ /* 0x010fc60000000000 */
[----:B------:R-:W-:Y:S01]  /*0da0*/  LOP3.LUT R0, R18, 0x3fc, RZ, 0xc0, !PT ;  /* 0x000003fc12007812 */ /* 0x000fe200078ec0ff */
[----:B0-----:R-:W-:-:S04]  /*0db0*/  IMAD.WIDE R18, R3, 0x4, R16 ;  /* 0x0000000403127825 */ /* 0x001fc800078e0210 */
[----:B------:R-:W-:-:S04]  /*0dc0*/  IMAD.WIDE R20, R21, 0x4, R16 ;  /* 0x0000000415147825 */ /* 0x000fc800078e0210 */
[----:B------:R-:W-:Y:S01]  /*0dd0*/  IMAD.WIDE R22, R23, 0x4, R16 ;  /* 0x0000000417167825 */ /* 0x000fe200078e0210 */
[----:B--2---:R0:W-:Y:S01]  /*0de0*/  @!P0 STG.E.128 desc[UR6][R18.64], R4 ;  /* 0x0000000412008986 */ /* 0x0041e2000c101d06 */
[----:B------:R-:W-:-:S03]  /*0df0*/  IADD3 R25, R0, UR4, RZ ;  /* 0x0000000400197c10 */ /* 0x000fc6000fffe0ff */
[----:B---3--:R0:W-:Y:S01]  /*0e00*/  @!P0 STG.E.128 desc[UR6][R20.64], R8 ;  /* 0x0000000814008986 */ /* 0x0081e2000c101d06 */
[----:B------:R-:W-:-:S03]  /*0e10*/  LEA R25, R2, R25, 0x2 ;  /* 0x0000001902197211 */ /* 0x000fc600078e10ff */
[----:B-----5:R0:W-:Y:S02]  /*0e20*/  @!P0 STG.E.128 desc[UR6][R22.64], R12 ;  /* 0x0000000c16008986 */ /* 0x0201e4000c101d06 */
[----:B0-----:R-:W-:Y:S05]  /*0e30*/  @P0 EXIT ;  /* 0x000000000000094d */ /* 0x001fea0003800000 */
[----:B0-----:R-:W-:Y:S01]  /*0e40*/  LDS R4, [R25+0x3000] ;  /* 0x0030000019047984 */ /* 0x001fe20000000800 */
[----:B------:R-:W-:-:S03]  /*0e50*/  IADD3 R3, R3, 0xc00, RZ ;  /* 0x00000c0003037810 */ /* 0x000fc60007ffe0ff */
[----:B------:R-:W-:Y:S02]  /*0e60*/  LDS R5, [R25+0x3004] ;  /* 0x0030040019057984 */ /* 0x000fe40000000800 */
[----:B------:R-:W-:Y:S02]  /*0e70*/  IMAD.WIDE R16, R3, 0x4, R16 ;  /* 0x0000000403107825 */ /* 0x000fe400078e0210 */
[----:B------:R-:W-:Y:S04]  /*0e80*/  LDS R6, [R25+0x3008] ;  /* 0x0030080019067984 */ /* 0x000fe80000000800 */
[----:B------:R-:W0:Y:S04]  /*0e90*/  LDS R7, [R25+0x300c] ;  /* 0x00300c0019077984 */ /* 0x000e280000000800 */
[----:B0-----:R-:W-:Y:S01]  /*0ea0*/  STG.E.128 desc[UR6][R16.64], R4 ;  /* 0x0000000410007986 */ /* 0x001fe2000c101d06 */
[----:B------:R-:W-:Y:S05]  /*0eb0*/  EXIT ;  /* 0x000000000000794d */ /* 0x000fea0003800000 */
.L_x_0:
[----:B------:R-:W-:-:S00]  /*0ec0*/  BRA `(.L_x_0) ;  /* 0xfffffffc00fc7947 */ /* 0x000fc0000383ffff */
[----:B------:R-:W-:-:S00]  /*0ed0*/  NOP ;  /* 0x0000000000007918 */ /* 0x000fc00000000000 */
        /* <DEDUP_REMOVED lines=10> */
.L_x_1:


//--------------------- .nv.global.init           --------------------------
	.section	.nv.global.init,"aw",@progbits
.nv.global.init:
	.type		_$_str,@object
	.size		_$_str,(_$_str_$_2 - _$_str)
_$_str:
        /*0000*/ 	.byte	0x5f, 0x5f, 0x43, 0x55, 0x44, 0x41, 0x5f, 0x46, 0x54, 0x5a, 0x00
	.type		_$_str_$_2,@object
	.size		_$_str_$_2,(.L_1 - _$_str_$_2)
_$_str_$_2:
        /*000b*/ 	.byte	0x5f, 0x5f, 0x43, 0x55, 0x44, 0x41, 0x5f, 0x50, 0x52, 0x45, 0x43, 0x5f, 0x53, 0x51, 0x52, 0x54
        /*001b*/ 	.byte	0x00
.L_1:


//--------------------- .nv.shared.triton_poi_fused__native_batch_norm_legit_no_training_21 --------------------------
	.section	.nv.shared.triton_poi_fused__native_batch_norm_legit_no_training_21,"aw",@nobits
	.sectionflags	@""
	.align	16
	.zero		1024


//--------------------- .nv.constant0.triton_poi_fused__native_batch_norm_legit_no_training_21 --------------------------
	.section	.nv.constant0.triton_poi_fused__native_batch_norm_legit_no_training_21,"a",@progbits
	.sectionflags	@""
	.align	4
.nv.constant0.triton_poi_fused__native_batch_norm_legit_no_training_21:
	.zero		584
